//
// Generated by NVIDIA NVVM Compiler
//
// Compiler Build ID: CL-36424714
// Cuda compilation tools, release 13.0, V13.0.88
// Based on NVVM 20.0.0
//

.version 9.0
.target sm_100
.address_size 64

	// .globl	_Z20monte_carlo_parallelv

.visible .entry _Z20monte_carlo_parallelv()
{


	ret;

}


// ===== COMPILED SASS (sm_100) =====

	.target	sm_100

	.elftype	@"ET_EXEC"


//--------------------- .note.nv.tkinfo           --------------------------
	.section	.note.nv.tkinfo,"",@"SHT_NOTE"
	.sectionflags	@"SHF_NOTE_NV_TKINFO"
	.tkinfo
        /*0018*/ 	.word	0x00000002
        /*0030*/ 	.string	""
        /*0030*/ 	.string	"ptxas"
        /*0030*/ 	.string	"Cuda compilation tools, release 13.0, V13.0.88"
        /*0030*/ 	.string	"Build cuda_13.0.r13.0/compiler.36424714_0"
        /*0030*/ 	.string	"-arch sm_100 -m 64 "



//--------------------- .note.nv.cuinfo           --------------------------
	.section	.note.nv.cuinfo,"",@"SHT_NOTE"
	.sectionflags	@"SHF_NOTE_NV_CUINFO"
        /*0018*/ 	.short	0x0002
        /*001a*/ 	.short	0x0064
        /*001c*/ 	.short	0x0082
	.zero		2


//--------------------- .nv.info                  --------------------------
	.section	.nv.info,"",@"SHT_CUDA_INFO"
	.align	4


	//----- nvinfo : EIATTR_REGCOUNT
	.align		4
        /*0000*/ 	.byte	0x04, 0x2f
        /*0002*/ 	.short	(.L_1 - .L_0)
	.align		4
.L_0:
        /*0004*/ 	.word	index@(_Z20monte_carlo_parallelv)
        /*0008*/ 	.word	0x00000004


	//----- nvinfo : EIATTR_FRAME_SIZE
	.align		4
.L_1:
        /*000c*/ 	.byte	0x04, 0x11
        /*000e*/ 	.short	(.L_3 - .L_2)
	.align		4
.L_2:
        /*0010*/ 	.word	index@(_Z20monte_carlo_parallelv)
        /*0014*/ 	.word	0x00000000


	//----- nvinfo : EIATTR_MIN_STACK_SIZE
	.align		4
.L_3:
        /*0018*/ 	.byte	0x04, 0x12
        /*001a*/ 	.short	(.L_5 - .L_4)
	.align		4
.L_4:
        /*001c*/ 	.word	index@(_Z20monte_carlo_parallelv)
        /*0020*/ 	.word	0x00000000
.L_5:


//--------------------- .nv.compat                --------------------------
	.section	.nv.compat,"",@"SHT_CUDA_COMPAT_INFO"
	.align	4
        /*0000*/ 	.byte	0x02, 0x09, 0x00, 0x00, 0x02, 0x02, 0x01, 0x00, 0x02, 0x05, 0x05, 0x00, 0x03, 0x07, 0x01, 0x01
        /*0010*/ 	.byte	0x02, 0x03, 0x00, 0x00, 0x02, 0x06, 0x01, 0x00, 0x04, 0x0b, 0x08, 0x00, 0x09, 0x00, 0x00, 0x00
        /*0020*/ 	.byte	0x00, 0x00, 0x00, 0x00


//--------------------- .nv.info._Z20monte_carlo_parallelv --------------------------
	.section	.nv.info._Z20monte_carlo_parallelv,"",@"SHT_CUDA_INFO"
	.sectionflags	@""
	.align	4


	//----- nvinfo : EIATTR_CUDA_API_VERSION
	.align		4
        /*0000*/ 	.byte	0x04, 0x37
        /*0002*/ 	.short	(.L_7 - .L_6)
.L_6:
        /*0004*/ 	.word	0x00000082


	//----- nvinfo : EIATTR_SPARSE_MMA_MASK
	.align		4
.L_7:
        /*0008*/ 	.byte	0x03, 0x50
        /*000a*/ 	.short	0x0000


	//----- nvinfo : EIATTR_MAXREG_COUNT
	.align		4
        /*000c*/ 	.byte	0x03, 0x1b
        /*000e*/ 	.short	0x00ff


	//----- nvinfo : EIATTR_MERCURY_ISA_VERSION
	.align		4
        /*0010*/ 	.byte	0x03, 0x5f
        /*0012*/ 	.short	0x0101


	//----- nvinfo : EIATTR_VRC_CTA_INIT_COUNT
	.align		4
        /*0014*/ 	.byte	0x02, 0x4a
	.zero		1
	.zero		1


	//----- nvinfo : EIATTR_EXIT_INSTR_OFFSETS
	.align		4
        /*0018*/ 	.byte	0x04, 0x1c
        /*001a*/ 	.short	(.L_9 - .L_8)


	//   ....[0]....
.L_8:
        /*001c*/ 	.word	0x00000010


	//----- nvinfo : EIATTR_SW_WAR
	.align		4
.L_9:
        /*0020*/ 	.byte	0x04, 0x36
        /*0022*/ 	.short	(.L_11 - .L_10)
.L_10:
        /*0024*/ 	.word	0x00000008
.L_11:


//--------------------- .nv.callgraph             --------------------------
	.section	.nv.callgraph,"",@"SHT_CUDA_CALLGRAPH"
	.align	4
	.sectionentsize	8
	.align		4
        /*0000*/ 	.word	0x00000000
	.align		4
        /*0004*/ 	.word	0xffffffff
	.align		4
        /*0008*/ 	.word	0x00000000
	.align		4
        /*000c*/ 	.word	0xfffffffe
	.align		4
        /*0010*/ 	.word	0x00000000
	.align		4
        /*0014*/ 	.word	0xfffffffd
	.align		4
        /*0018*/ 	.word	0x00000000
	.align		4
        /*001c*/ 	.word	0xfffffffc


//--------------------- .text._Z20monte_carlo_parallelv --------------------------
	.section	.text._Z20monte_carlo_parallelv,"ax",@progbits
	.align	128
        .global         _Z20monte_carlo_parallelv
        .type           _Z20monte_carlo_parallelv,@function
        .size           _Z20monte_carlo_parallelv,(.L_x_1 - _Z20monte_carlo_parallelv)
        .other          _Z20monte_carlo_parallelv,@"STO_CUDA_ENTRY STV_DEFAULT"
_Z20monte_carlo_parallelv:
.text._Z20monte_carlo_parallelv:
[----:B------:R-:W-:Y:S01]  /*0000*/  LDC R1, c[0x0][0x37c] ;  /* 0x0000df00ff017b82 */ /* 0x000fe20000000800 */
[----:B------:R-:W-:Y:S05]  /*0010*/  EXIT ;  /* 0x000000000000794d */ /* 0x000fea0003800000 */
.L_x_0:
[----:B------:R-:W-:-:S00]  /*0020*/  BRA `(.L_x_0) ;  /* 0xfffffffc00fc7947 */ /* 0x000fc0000383ffff */
[----:B------:R-:W-:-:S00]  /*0030*/  NOP ;  /* 0x0000000000007918 */ /* 0x000fc00000000000 */
        /* <DEDUP_REMOVED lines=12> */
.L_x_1:


//--------------------- .nv.shared.reserved.0     --------------------------
	.section	.nv.shared.reserved.0,"aw",@nobits
	.weak		__nv_reservedSMEM_offset_0_alias
	.size		__nv_reservedSMEM_offset_0_alias, 0, 64
	.other		__nv_reservedSMEM_offset_0_alias,@"STO_CUDA_RESERVED_SHARED STV_DEFAULT"
__nv_reservedSMEM_offset_0_alias:
	.zero		0
	.zero		64


//--------------------- .nv.constant0._Z20monte_carlo_parallelv --------------------------
	.section	.nv.constant0._Z20monte_carlo_parallelv,"a",@progbits
	.sectionflags	@""
	.align	4
.nv.constant0._Z20monte_carlo_parallelv:
	.zero		896


//--------------------- SYMBOLS --------------------------

	.type		.nv.reservedSmem.offset0,@object
	.size		.nv.reservedSmem.offset0,0x4
